//
// Generated by NVIDIA NVVM Compiler
//
// Compiler Build ID: CL-36424714
// Cuda compilation tools, release 13.0, V13.0.88
// Based on NVVM 20.0.0
//

.version 9.0
.target sm_100
.address_size 64

	// .globl	setValue_kernel

.visible .entry setValue_kernel(
	.param .u64 .ptr .align 1 setValue_kernel_param_0
)
{
	.reg .b32 	%r<2>;
	.reg .b64 	%rd<3>;

	ld.param.u64 	%rd1, [setValue_kernel_param_0];
	cvta.to.global.u64 	%rd2, %rd1;
	mov.b32 	%r1, 1;
	st.global.u32 	[%rd2], %r1;
	ret;

}


// ===== COMPILED SASS (sm_100) =====

	.target	sm_100

	.elftype	@"ET_EXEC"


//--------------------- .note.nv.tkinfo           --------------------------
	.section	.note.nv.tkinfo,"",@"SHT_NOTE"
	.sectionflags	@"SHF_NOTE_NV_TKINFO"
	.tkinfo
        /*0018*/ 	.word	0x00000002
        /*0030*/ 	.string	""
        /*0030*/ 	.string	"ptxas"
        /*0030*/ 	.string	"Cuda compilation tools, release 13.0, V13.0.88"
        /*0030*/ 	.string	"Build cuda_13.0.r13.0/compiler.36424714_0"
        /*0030*/ 	.string	"-arch sm_100 -m 64 "



//--------------------- .note.nv.cuinfo           --------------------------
	.section	.note.nv.cuinfo,"",@"SHT_NOTE"
	.sectionflags	@"SHF_NOTE_NV_CUINFO"
        /*0018*/ 	.short	0x0002
        /*001a*/ 	.short	0x0064
        /*001c*/ 	.short	0x0082
	.zero		2


//--------------------- .nv.info                  --------------------------
	.section	.nv.info,"",@"SHT_CUDA_INFO"
	.align	4


	//----- nvinfo : EIATTR_REGCOUNT
	.align		4
        /*0000*/ 	.byte	0x04, 0x2f
        /*0002*/ 	.short	(.L_1 - .L_0)
	.align		4
.L_0:
        /*0004*/ 	.word	index@(setValue_kernel)
        /*0008*/ 	.word	0x00000008


	//----- nvinfo : EIATTR_FRAME_SIZE
	.align		4
.L_1:
        /*000c*/ 	.byte	0x04, 0x11
        /*000e*/ 	.short	(.L_3 - .L_2)
	.align		4
.L_2:
        /*0010*/ 	.word	index@(setValue_kernel)
        /*0014*/ 	.word	0x00000000


	//----- nvinfo : EIATTR_MIN_STACK_SIZE
	.align		4
.L_3:
        /*0018*/ 	.byte	0x04, 0x12
        /*001a*/ 	.short	(.L_5 - .L_4)
	.align		4
.L_4:
        /*001c*/ 	.word	index@(setValue_kernel)
        /*0020*/ 	.word	0x00000000
.L_5:


//--------------------- .nv.compat                --------------------------
	.section	.nv.compat,"",@"SHT_CUDA_COMPAT_INFO"
	.align	4
        /*0000*/ 	.byte	0x02, 0x09, 0x00, 0x00, 0x02, 0x02, 0x01, 0x00, 0x02, 0x05, 0x05, 0x00, 0x03, 0x07, 0x01, 0x01
        /*0010*/ 	.byte	0x02, 0x03, 0x00, 0x00, 0x02, 0x06, 0x01, 0x00, 0x04, 0x0b, 0x08, 0x00, 0x09, 0x00, 0x00, 0x00
        /*0020*/ 	.byte	0x00, 0x00, 0x00, 0x00


//--------------------- .nv.info.setValue_kernel  --------------------------
	.section	.nv.info.setValue_kernel,"",@"SHT_CUDA_INFO"
	.sectionflags	@""
	.align	4


	//----- nvinfo : EIATTR_CUDA_API_VERSION
	.align		4
        /*0000*/ 	.byte	0x04, 0x37
        /*0002*/ 	.short	(.L_7 - .L_6)
.L_6:
        /*0004*/ 	.word	0x00000082


	//----- nvinfo : EIATTR_KPARAM_INFO
	.align		4
.L_7:
        /*0008*/ 	.byte	0x04, 0x17
        /*000a*/ 	.short	(.L_9 - .L_8)
.L_8:
        /*000c*/ 	.word	0x00000000
        /*0010*/ 	.short	0x0000
        /*0012*/ 	.short	0x0000
        /*0014*/ 	.byte	0x00, 0xf5, 0x21, 0x00


	//----- nvinfo : EIATTR_SPARSE_MMA_MASK
	.align		4
.L_9:
        /*0018*/ 	.byte	0x03, 0x50
        /*001a*/ 	.short	0x0000


	//----- nvinfo : EIATTR_MAXREG_COUNT
	.align		4
        /*001c*/ 	.byte	0x03, 0x1b
        /*001e*/ 	.short	0x00ff


	//----- nvinfo : EIATTR_MERCURY_ISA_VERSION
	.align		4
        /*0020*/ 	.byte	0x03, 0x5f
        /*0022*/ 	.short	0x0101


	//----- nvinfo : EIATTR_VRC_CTA_INIT_COUNT
	.align		4
        /*0024*/ 	.byte	0x02, 0x4a
	.zero		1
	.zero		1


	//----- nvinfo : EIATTR_EXIT_INSTR_OFFSETS
	.align		4
        /*0028*/ 	.byte	0x04, 0x1c
        /*002a*/ 	.short	(.L_11 - .L_10)


	//   ....[0]....
.L_10:
        /*002c*/ 	.word	0x00000050


	//----- nvinfo : EIATTR_CBANK_PARAM_SIZE
	.align		4
.L_11:
        /*0030*/ 	.byte	0x03, 0x19
        /*0032*/ 	.short	0x0008


	//----- nvinfo : EIATTR_PARAM_CBANK
	.align		4
        /*0034*/ 	.byte	0x04, 0x0a
        /*0036*/ 	.short	(.L_13 - .L_12)
	.align		4
.L_12:
        /*0038*/ 	.word	index@(.nv.constant0.setValue_kernel)
        /*003c*/ 	.short	0x0380
        /*003e*/ 	.short	0x0008


	//----- nvinfo : EIATTR_SW_WAR
	.align		4
.L_13:
        /*0040*/ 	.byte	0x04, 0x36
        /*0042*/ 	.short	(.L_15 - .L_14)
.L_14:
        /*0044*/ 	.word	0x00000008
.L_15:


//--------------------- .nv.callgraph             --------------------------
	.section	.nv.callgraph,"",@"SHT_CUDA_CALLGRAPH"
	.align	4
	.sectionentsize	8
	.align		4
        /*0000*/ 	.word	0x00000000
	.align		4
        /*0004*/ 	.word	0xffffffff
	.align		4
        /*0008*/ 	.word	0x00000000
	.align		4
        /*000c*/ 	.word	0xfffffffe
	.align		4
        /*0010*/ 	.word	0x00000000
	.align		4
        /*0014*/ 	.word	0xfffffffd
	.align		4
        /*0018*/ 	.word	0x00000000
	.align		4
        /*001c*/ 	.word	0xfffffffc


//--------------------- .text.setValue_kernel     --------------------------
	.section	.text.setValue_kernel,"ax",@progbits
	.align	128
        .global         setValue_kernel
        .type           setValue_kernel,@function
        .size           setValue_kernel,(.L_x_1 - setValue_kernel)
        .other          setValue_kernel,@"STO_CUDA_ENTRY STV_DEFAULT"
setValue_kernel:
.text.setValue_kernel:
[----:B------:R-:W-:Y:S08]  /*0000*/  LDC R1, c[0x0][0x37c] ;  /* 0x0000df00ff017b82 */ /* 0x000ff00000000800 */
[----:B------:R-:W0:Y:S01]  /*0010*/  LDC.64 R2, c[0x0][0x380] ;  /* 0x0000e000ff027b82 */ /* 0x000e220000000a00 */
[----:B------:R-:W0:Y:S01]  /*0020*/  LDCU.64 UR4, c[0x0][0x358] ;  /* 0x00006b00ff0477ac */ /* 0x000e220008000a00 */
[----:B------:R-:W-:-:S05]  /*0030*/  HFMA2 R5, -RZ, RZ, 0, 5.9604644775390625e-08 ;  /* 0x00000001ff057431 */ /* 0x000fca00000001ff */
[----:B0-----:R-:W-:Y:S01]  /*0040*/  STG.E desc[UR4][R2.64], R5 ;  /* 0x0000000502007986 */ /* 0x001fe2000c101904 */
[----:B------:R-:W-:Y:S05]  /*0050*/  EXIT ;  /* 0x000000000000794d */ /* 0x000fea0003800000 */
.L_x_0:
[----:B------:R-:W-:-:S00]  /*0060*/  BRA `(.L_x_0) ;  /* 0xfffffffc00fc7947 */ /* 0x000fc0000383ffff */
[----:B------:R-:W-:-:S00]  /*0070*/  NOP ;  /* 0x0000000000007918 */ /* 0x000fc00000000000 */
        /* <DEDUP_REMOVED lines=8> */
.L_x_1:


//--------------------- .nv.shared.reserved.0     --------------------------
	.section	.nv.shared.reserved.0,"aw",@nobits
	.weak		__nv_reservedSMEM_offset_0_alias
	.size		__nv_reservedSMEM_offset_0_alias, 0, 64
	.other		__nv_reservedSMEM_offset_0_alias,@"STO_CUDA_RESERVED_SHARED STV_DEFAULT"
__nv_reservedSMEM_offset_0_alias:
	.zero		0
	.zero		64


//--------------------- .nv.constant0.setValue_kernel --------------------------
	.section	.nv.constant0.setValue_kernel,"a",@progbits
	.sectionflags	@""
	.align	4
.nv.constant0.setValue_kernel:
	.zero		904


//--------------------- SYMBOLS --------------------------

	.type		.nv.reservedSmem.offset0,@object
	.size		.nv.reservedSmem.offset0,0x4
